//
// Generated by NVIDIA NVVM Compiler
//
// Compiler Build ID: CL-36424714
// Cuda compilation tools, release 13.0, V13.0.88
// Based on NVVM 20.0.0
//

.version 9.0
.target sm_100
.address_size 64

	// .globl	_Z14stencil_kernelPfPKf
// _ZZ20stencil_kernel_tiledPfPKfE4tile has been demoted

.visible .entry _Z14stencil_kernelPfPKf(
	.param .u64 .ptr .align 1 _Z14stencil_kernelPfPKf_param_0,
	.param .u64 .ptr .align 1 _Z14stencil_kernelPfPKf_param_1
)
{
	.reg .pred 	%p<4>;
	.reg .b32 	%r<21>;
	.reg .b32 	%f<13>;
	.reg .b64 	%rd<14>;

	ld.param.u64 	%rd1, [_Z14stencil_kernelPfPKf_param_0];
	ld.param.u64 	%rd2, [_Z14stencil_kernelPfPKf_param_1];
	mov.u32 	%r4, %ctaid.x;
	mov.u32 	%r5, %ntid.x;
	mov.u32 	%r6, %tid.x;
	mad.lo.s32 	%r1, %r4, %r5, %r6;
	mov.u32 	%r7, %ctaid.y;
	mov.u32 	%r8, %ntid.y;
	mov.u32 	%r9, %tid.y;
	mad.lo.s32 	%r2, %r7, %r8, %r9;
	mov.u32 	%r10, %ctaid.z;
	mov.u32 	%r11, %ntid.z;
	mov.u32 	%r12, %tid.z;
	mad.lo.s32 	%r3, %r10, %r11, %r12;
	setp.gt.s32 	%p1, %r1, 31;
	or.b32  	%r13, %r3, %r2;
	and.b32  	%r15, %r13, 268435424;
	setp.ne.s32 	%p2, %r15, 0;
	or.pred  	%p3, %p1, %p2;
	@%p3 bra 	$L__BB0_2;
	cvta.to.global.u64 	%rd3, %rd2;
	cvta.to.global.u64 	%rd4, %rd1;
	shl.b32 	%r16, %r1, 10;
	shl.b32 	%r17, %r2, 5;
	add.s32 	%r18, %r16, %r17;
	add.s32 	%r19, %r18, %r3;
	add.s32 	%r20, %r19, -1024;
	mul.wide.s32 	%rd5, %r20, 4;
	add.s64 	%rd6, %rd3, %rd5;
	ld.global.f32 	%f1, [%rd6];
	ld.global.f32 	%f2, [%rd6+8192];
	add.f32 	%f3, %f1, %f2;
	ld.global.f32 	%f4, [%rd6+3968];
	add.f32 	%f5, %f3, %f4;
	ld.global.f32 	%f6, [%rd6+4224];
	add.f32 	%f7, %f5, %f6;
	cvt.s64.s32 	%rd7, %r18;
	cvt.u64.u32 	%rd8, %r3;
	add.s64 	%rd9, %rd8, %rd7;
	shl.b64 	%rd10, %rd9, 2;
	add.s64 	%rd11, %rd3, %rd10;
	ld.global.f32 	%f8, [%rd11+-4];
	add.f32 	%f9, %f7, %f8;
	ld.global.f32 	%f10, [%rd11+4];
	add.f32 	%f11, %f9, %f10;
	mul.f32 	%f12, %f11, 0f3F400000;
	mul.wide.s32 	%rd12, %r19, 4;
	add.s64 	%rd13, %rd4, %rd12;
	st.global.f32 	[%rd13], %f12;
$L__BB0_2:
	ret;

}
	// .globl	_Z20stencil_kernel_tiledPfPKf
.visible .entry _Z20stencil_kernel_tiledPfPKf(
	.param .u64 .ptr .align 1 _Z20stencil_kernel_tiledPfPKf_param_0,
	.param .u64 .ptr .align 1 _Z20stencil_kernel_tiledPfPKf_param_1
)
{
	.reg .pred 	%p<11>;
	.reg .b32 	%r<32>;
	.reg .b32 	%f<20>;
	.reg .b64 	%rd<11>;
	// demoted variable
	.shared .align 4 .b8 _ZZ20stencil_kernel_tiledPfPKfE4tile[864];
	ld.param.u64 	%rd3, [_Z20stencil_kernel_tiledPfPKf_param_0];
	ld.param.u64 	%rd4, [_Z20stencil_kernel_tiledPfPKf_param_1];
	cvta.to.global.u64 	%rd1, %rd4;
	mov.u32 	%r9, %ctaid.x;
	mov.u32 	%r10, %ntid.x;
	mov.u32 	%r1, %tid.x;
	mad.lo.s32 	%r2, %r9, %r10, %r1;
	mov.u32 	%r11, %ctaid.y;
	mov.u32 	%r12, %ntid.y;
	mov.u32 	%r3, %tid.y;
	mad.lo.s32 	%r4, %r11, %r12, %r3;
	mov.u32 	%r13, %ctaid.z;
	mov.u32 	%r14, %ntid.z;
	mov.u32 	%r5, %tid.z;
	mad.lo.s32 	%r6, %r13, %r14, %r5;
	setp.gt.s32 	%p1, %r2, 31;
	or.b32  	%r15, %r6, %r4;
	and.b32  	%r17, %r15, 268435424;
	setp.ne.s32 	%p2, %r17, 0;
	or.pred  	%p3, %p1, %p2;
	@%p3 bra 	$L__BB1_13;
	shl.b32 	%r18, %r2, 10;
	shl.b32 	%r19, %r4, 5;
	add.s32 	%r20, %r18, %r19;
	add.s32 	%r7, %r20, %r6;
	mul.wide.s32 	%rd5, %r7, 4;
	add.s64 	%rd2, %rd1, %rd5;
	ld.global.f32 	%f1, [%rd2];
	mov.u32 	%r21, _ZZ20stencil_kernel_tiledPfPKfE4tile;
	mad.lo.s32 	%r22, %r1, 144, %r21;
	mad.lo.s32 	%r23, %r3, 24, %r22;
	shl.b32 	%r24, %r5, 2;
	add.s32 	%r25, %r23, %r24;
	add.s32 	%r8, %r25, 168;
	st.shared.f32 	[%r25+172], %f1;
	setp.lt.s32 	%p4, %r2, 1;
	@%p4 bra 	$L__BB1_3;
	add.s32 	%r26, %r7, -1024;
	mul.wide.u32 	%rd6, %r26, 4;
	add.s64 	%rd7, %rd1, %rd6;
	ld.global.f32 	%f2, [%rd7];
	st.shared.f32 	[%r8+-140], %f2;
	setp.gt.u32 	%p5, %r2, 30;
	@%p5 bra 	$L__BB1_4;
$L__BB1_3:
	ld.global.f32 	%f3, [%rd2+4096];
	st.shared.f32 	[%r8+148], %f3;
$L__BB1_4:
	setp.eq.s32 	%p6, %r4, 0;
	@%p6 bra 	$L__BB1_6;
	ld.global.f32 	%f4, [%rd2+-128];
	st.shared.f32 	[%r8+-20], %f4;
	setp.gt.u32 	%p7, %r4, 30;
	@%p7 bra 	$L__BB1_7;
$L__BB1_6:
	ld.global.f32 	%f5, [%rd2+128];
	st.shared.f32 	[%r8+28], %f5;
$L__BB1_7:
	setp.eq.s32 	%p8, %r6, 0;
	@%p8 bra 	$L__BB1_9;
	ld.global.f32 	%f6, [%rd2+-4];
	st.shared.f32 	[%r8], %f6;
	setp.gt.u32 	%p9, %r6, 30;
	@%p9 bra 	$L__BB1_10;
$L__BB1_9:
	ld.global.f32 	%f7, [%rd2+4];
	st.shared.f32 	[%r8+8], %f7;
$L__BB1_10:
	add.s32 	%r27, %r2, -1;
	add.s32 	%r28, %r4, -1;
	max.u32 	%r29, %r27, %r28;
	add.s32 	%r30, %r6, -1;
	max.u32 	%r31, %r29, %r30;
	setp.gt.u32 	%p10, %r31, 29;
	@%p10 bra 	$L__BB1_12;
	ld.shared.f32 	%f8, [%r8+-312];
	ld.shared.f32 	%f9, [%r8+-24];
	add.f32 	%f10, %f8, %f9;
	ld.shared.f32 	%f11, [%r8+-192];
	add.f32 	%f12, %f10, %f11;
	ld.shared.f32 	%f13, [%r8+-144];
	add.f32 	%f14, %f12, %f13;
	ld.shared.f32 	%f15, [%r8+-172];
	add.f32 	%f16, %f14, %f15;
	ld.shared.f32 	%f17, [%r8+-164];
	add.f32 	%f18, %f16, %f17;
	mul.f32 	%f19, %f18, 0f3F400000;
	cvta.to.global.u64 	%rd8, %rd3;
	mul.wide.u32 	%rd9, %r7, 4;
	add.s64 	%rd10, %rd8, %rd9;
	st.global.f32 	[%rd10], %f19;
$L__BB1_12:
	bar.sync 	0;
$L__BB1_13:
	ret;

}


// ===== COMPILED SASS (sm_100) =====

	.target	sm_100

	.elftype	@"ET_EXEC"


//--------------------- .note.nv.tkinfo           --------------------------
	.section	.note.nv.tkinfo,"",@"SHT_NOTE"
	.sectionflags	@"SHF_NOTE_NV_TKINFO"
	.tkinfo
        /*0018*/ 	.word	0x00000002
        /*0030*/ 	.string	""
        /*0030*/ 	.string	"ptxas"
        /*0030*/ 	.string	"Cuda compilation tools, release 13.0, V13.0.88"
        /*0030*/ 	.string	"Build cuda_13.0.r13.0/compiler.36424714_0"
        /*0030*/ 	.string	"-arch sm_100 -m 64 "



//--------------------- .note.nv.cuinfo           --------------------------
	.section	.note.nv.cuinfo,"",@"SHT_NOTE"
	.sectionflags	@"SHF_NOTE_NV_CUINFO"
        /*0018*/ 	.short	0x0002
        /*001a*/ 	.short	0x0064
        /*001c*/ 	.short	0x0082
	.zero		2


//--------------------- .nv.info                  --------------------------
	.section	.nv.info,"",@"SHT_CUDA_INFO"
	.align	4


	//----- nvinfo : EIATTR_REGCOUNT
	.align		4
        /*0000*/ 	.byte	0x04, 0x2f
        /*0002*/ 	.short	(.L_1 - .L_0)
	.align		4
.L_0:
        /*0004*/ 	.word	index@(_Z14stencil_kernelPfPKf)
        /*0008*/ 	.word	0x00000016


	//----- nvinfo : EIATTR_FRAME_SIZE
	.align		4
.L_1:
        /*000c*/ 	.byte	0x04, 0x11
        /*000e*/ 	.short	(.L_3 - .L_2)
	.align		4
.L_2:
        /*0010*/ 	.word	index@(_Z14stencil_kernelPfPKf)
        /*0014*/ 	.word	0x00000000


	//----- nvinfo : EIATTR_REGCOUNT
	.align		4
.L_3:
        /*0018*/ 	.byte	0x04, 0x2f
        /*001a*/ 	.short	(.L_5 - .L_4)
	.align		4
.L_4:
        /*001c*/ 	.word	index@(_Z20stencil_kernel_tiledPfPKf)
        /*0020*/ 	.word	0x00000012


	//----- nvinfo : EIATTR_FRAME_SIZE
	.align		4
.L_5:
        /*0024*/ 	.byte	0x04, 0x11
        /*0026*/ 	.short	(.L_7 - .L_6)
	.align		4
.L_6:
        /*0028*/ 	.word	index@(_Z20stencil_kernel_tiledPfPKf)
        /*002c*/ 	.word	0x00000000


	//----- nvinfo : EIATTR_MIN_STACK_SIZE
	.align		4
.L_7:
        /*0030*/ 	.byte	0x04, 0x12
        /*0032*/ 	.short	(.L_9 - .L_8)
	.align		4
.L_8:
        /*0034*/ 	.word	index@(_Z20stencil_kernel_tiledPfPKf)
        /*0038*/ 	.word	0x00000000


	//----- nvinfo : EIATTR_MIN_STACK_SIZE
	.align		4
.L_9:
        /*003c*/ 	.byte	0x04, 0x12
        /*003e*/ 	.short	(.L_11 - .L_10)
	.align		4
.L_10:
        /*0040*/ 	.word	index@(_Z14stencil_kernelPfPKf)
        /*0044*/ 	.word	0x00000000
.L_11:


//--------------------- .nv.compat                --------------------------
	.section	.nv.compat,"",@"SHT_CUDA_COMPAT_INFO"
	.align	4
        /*0000*/ 	.byte	0x02, 0x09, 0x00, 0x00, 0x02, 0x02, 0x01, 0x00, 0x02, 0x05, 0x05, 0x00, 0x03, 0x07, 0x01, 0x01
        /*0010*/ 	.byte	0x02, 0x03, 0x00, 0x00, 0x02, 0x06, 0x01, 0x00, 0x04, 0x0b, 0x08, 0x00, 0x09, 0x00, 0x00, 0x00
        /*0020*/ 	.byte	0x00, 0x00, 0x00, 0x00


//--------------------- .nv.info._Z20stencil_kernel_tiledPfPKf --------------------------
	.section	.nv.info._Z20stencil_kernel_tiledPfPKf,"",@"SHT_CUDA_INFO"
	.sectionflags	@""
	.align	4


	//----- nvinfo : EIATTR_CUDA_API_VERSION
	.align		4
        /*0000*/ 	.byte	0x04, 0x37
        /*0002*/ 	.short	(.L_13 - .L_12)
.L_12:
        /*0004*/ 	.word	0x00000082


	//----- nvinfo : EIATTR_KPARAM_INFO
	.align		4
.L_13:
        /*0008*/ 	.byte	0x04, 0x17
        /*000a*/ 	.short	(.L_15 - .L_14)
.L_14:
        /*000c*/ 	.word	0x00000000
        /*0010*/ 	.short	0x0001
        /*0012*/ 	.short	0x0008
        /*0014*/ 	.byte	0x00, 0xf5, 0x21, 0x00


	//----- nvinfo : EIATTR_KPARAM_INFO
	.align		4
.L_15:
        /*0018*/ 	.byte	0x04, 0x17
        /*001a*/ 	.short	(.L_17 - .L_16)
.L_16:
        /*001c*/ 	.word	0x00000000
        /*0020*/ 	.short	0x0000
        /*0022*/ 	.short	0x0000
        /*0024*/ 	.byte	0x00, 0xf5, 0x21, 0x00


	//----- nvinfo : EIATTR_SPARSE_MMA_MASK
	.align		4
.L_17:
        /*0028*/ 	.byte	0x03, 0x50
        /*002a*/ 	.short	0x0000


	//----- nvinfo : EIATTR_MAXREG_COUNT
	.align		4
        /*002c*/ 	.byte	0x03, 0x1b
        /*002e*/ 	.short	0x00ff


	//----- nvinfo : EIATTR_NUM_BARRIERS
	.align		4
        /*0030*/ 	.byte	0x02, 0x4c
        /*0032*/ 	.byte	0x01
	.zero		1


	//----- nvinfo : EIATTR_MERCURY_ISA_VERSION
	.align		4
        /*0034*/ 	.byte	0x03, 0x5f
        /*0036*/ 	.short	0x0101


	//----- nvinfo : EIATTR_VRC_CTA_INIT_COUNT
	.align		4
        /*0038*/ 	.byte	0x02, 0x4a
	.zero		1
	.zero		1


	//----- nvinfo : EIATTR_EXIT_INSTR_OFFSETS
	.align		4
        /*003c*/ 	.byte	0x04, 0x1c
        /*003e*/ 	.short	(.L_19 - .L_18)


	//   ....[0]....
.L_18:
        /*0040*/ 	.word	0x000000f0


	//   ....[1]....
        /*0044*/ 	.word	0x00000600


	//----- nvinfo : EIATTR_CRS_STACK_SIZE
	.align		4
.L_19:
        /*0048*/ 	.byte	0x04, 0x1e
        /*004a*/ 	.short	(.L_21 - .L_20)
.L_20:
        /*004c*/ 	.word	0x00000000


	//----- nvinfo : EIATTR_CBANK_PARAM_SIZE
	.align		4
.L_21:
        /*0050*/ 	.byte	0x03, 0x19
        /*0052*/ 	.short	0x0010


	//----- nvinfo : EIATTR_PARAM_CBANK
	.align		4
        /*0054*/ 	.byte	0x04, 0x0a
        /*0056*/ 	.short	(.L_23 - .L_22)
	.align		4
.L_22:
        /*0058*/ 	.word	index@(.nv.constant0._Z20stencil_kernel_tiledPfPKf)
        /*005c*/ 	.short	0x0380
        /*005e*/ 	.short	0x0010


	//----- nvinfo : EIATTR_SW_WAR
	.align		4
.L_23:
        /*0060*/ 	.byte	0x04, 0x36
        /*0062*/ 	.short	(.L_25 - .L_24)
.L_24:
        /*0064*/ 	.word	0x00000008
.L_25:


//--------------------- .nv.info._Z14stencil_kernelPfPKf --------------------------
	.section	.nv.info._Z14stencil_kernelPfPKf,"",@"SHT_CUDA_INFO"
	.sectionflags	@""
	.align	4


	//----- nvinfo : EIATTR_CUDA_API_VERSION
	.align		4
        /*0000*/ 	.byte	0x04, 0x37
        /*0002*/ 	.short	(.L_27 - .L_26)
.L_26:
        /*0004*/ 	.word	0x00000082


	//----- nvinfo : EIATTR_KPARAM_INFO
	.align		4
.L_27:
        /*0008*/ 	.byte	0x04, 0x17
        /*000a*/ 	.short	(.L_29 - .L_28)
.L_28:
        /*000c*/ 	.word	0x00000000
        /*0010*/ 	.short	0x0001
        /*0012*/ 	.short	0x0008
        /*0014*/ 	.byte	0x00, 0xf5, 0x21, 0x00


	//----- nvinfo : EIATTR_KPARAM_INFO
	.align		4
.L_29:
        /*0018*/ 	.byte	0x04, 0x17
        /*001a*/ 	.short	(.L_31 - .L_30)
.L_30:
        /*001c*/ 	.word	0x00000000
        /*0020*/ 	.short	0x0000
        /*0022*/ 	.short	0x0000
        /*0024*/ 	.byte	0x00, 0xf5, 0x21, 0x00


	//----- nvinfo : EIATTR_SPARSE_MMA_MASK
	.align		4
.L_31:
        /*0028*/ 	.byte	0x03, 0x50
        /*002a*/ 	.short	0x0000


	//----- nvinfo : EIATTR_MAXREG_COUNT
	.align		4
        /*002c*/ 	.byte	0x03, 0x1b
        /*002e*/ 	.short	0x00ff


	//----- nvinfo : EIATTR_MERCURY_ISA_VERSION
	.align		4
        /*0030*/ 	.byte	0x03, 0x5f
        /*0032*/ 	.short	0x0101


	//----- nvinfo : EIATTR_VRC_CTA_INIT_COUNT
	.align		4
        /*0034*/ 	.byte	0x02, 0x4a
	.zero		1
	.zero		1


	//----- nvinfo : EIATTR_EXIT_INSTR_OFFSETS
	.align		4
        /*0038*/ 	.byte	0x04, 0x1c
        /*003a*/ 	.short	(.L_33 - .L_32)


	//   ....[0]....
.L_32:
        /*003c*/ 	.word	0x000000f0


	//   ....[1]....
        /*0040*/ 	.word	0x000002b0


	//----- nvinfo : EIATTR_CBANK_PARAM_SIZE
	.align		4
.L_33:
        /*0044*/ 	.byte	0x03, 0x19
        /*0046*/ 	.short	0x0010


	//----- nvinfo : EIATTR_PARAM_CBANK
	.align		4
        /*0048*/ 	.byte	0x04, 0x0a
        /*004a*/ 	.short	(.L_35 - .L_34)
	.align		4
.L_34:
        /*004c*/ 	.word	index@(.nv.constant0._Z14stencil_kernelPfPKf)
        /*0050*/ 	.short	0x0380
        /*0052*/ 	.short	0x0010


	//----- nvinfo : EIATTR_SW_WAR
	.align		4
.L_35:
        /*0054*/ 	.byte	0x04, 0x36
        /*0056*/ 	.short	(.L_37 - .L_36)
.L_36:
        /*0058*/ 	.word	0x00000008
.L_37:


//--------------------- .nv.callgraph             --------------------------
	.section	.nv.callgraph,"",@"SHT_CUDA_CALLGRAPH"
	.align	4
	.sectionentsize	8
	.align		4
        /*0000*/ 	.word	0x00000000
	.align		4
        /*0004*/ 	.word	0xffffffff
	.align		4
        /*0008*/ 	.word	0x00000000
	.align		4
        /*000c*/ 	.word	0xfffffffe
	.align		4
        /*0010*/ 	.word	0x00000000
	.align		4
        /*0014*/ 	.word	0xfffffffd
	.align		4
        /*0018*/ 	.word	0x00000000
	.align		4
        /*001c*/ 	.word	0xfffffffc


//--------------------- .text._Z20stencil_kernel_tiledPfPKf --------------------------
	.section	.text._Z20stencil_kernel_tiledPfPKf,"ax",@progbits
	.align	128
        .global         _Z20stencil_kernel_tiledPfPKf
        .type           _Z20stencil_kernel_tiledPfPKf,@function
        .size           _Z20stencil_kernel_tiledPfPKf,(.L_x_16 - _Z20stencil_kernel_tiledPfPKf)
        .other          _Z20stencil_kernel_tiledPfPKf,@"STO_CUDA_ENTRY STV_DEFAULT"
_Z20stencil_kernel_tiledPfPKf:
.text._Z20stencil_kernel_tiledPfPKf:
[----:B------:R-:W-:Y:S01]  /*0000*/  LDC R1, c[0x0][0x37c] ;  /* 0x0000df00ff017b82 */ /* 0x000fe20000000800 */
[----:B------:R-:W0:Y:S07]  /*0010*/  S2R R12, SR_TID.Y ;  /* 0x00000000000c7919 */ /* 0x000e2e0000002200 */
[----:B------:R-:W1:Y:S01]  /*0020*/  LDC R8, c[0x0][0x360] ;  /* 0x0000d800ff087b82 */ /* 0x000e620000000800 */
[----:B------:R-:W2:Y:S01]  /*0030*/  S2R R15, SR_TID.Z ;  /* 0x00000000000f7919 */ /* 0x000ea20000002300 */
[----:B------:R-:W1:Y:S06]  /*0040*/  S2R R13, SR_TID.X ;  /* 0x00000000000d7919 */ /* 0x000e6c0000002100 */
[----:B------:R-:W0:Y:S08]  /*0050*/  LDC R7, c[0x0][0x364] ;  /* 0x0000d900ff077b82 */ /* 0x000e300000000800 */
[----:B------:R-:W0:Y:S08]  /*0060*/  S2UR UR5, SR_CTAID.Y ;  /* 0x00000000000579c3 */ /* 0x000e300000002600 */
[----:B------:R-:W2:Y:S08]  /*0070*/  S2UR UR6, SR_CTAID.Z ;  /* 0x00000000000679c3 */ /* 0x000eb00000002700 */
[----:B------:R-:W2:Y:S08]  /*0080*/  LDC R6, c[0x0][0x368] ;  /* 0x0000da00ff067b82 */ /* 0x000eb00000000800 */
[----:B------:R-:W1:Y:S01]  /*0090*/  S2UR UR4, SR_CTAID.X ;  /* 0x00000000000479c3 */ /* 0x000e620000002500 */
[----:B0-----:R-:W-:-:S02]  /*00a0*/  IMAD R7, R7, UR5, R12 ;  /* 0x0000000507077c24 */ /* 0x001fc4000f8e020c */
[----:B--2---:R-:W-:-:S05]  /*00b0*/  IMAD R6, R6, UR6, R15 ;  /* 0x0000000606067c24 */ /* 0x004fca000f8e020f */
[----:B------:R-:W-:Y:S01]  /*00c0*/  LOP3.LUT P0, RZ, R6, 0xfffffe0, R7, 0xc8, !PT ;  /* 0x0fffffe006ff7812 */ /* 0x000fe2000780c807 */
[----:B-1----:R-:W-:-:S05]  /*00d0*/  IMAD R8, R8, UR4, R13 ;  /* 0x0000000408087c24 */ /* 0x002fca000f8e020d */
[----:B------:R-:W-:-:S13]  /*00e0*/  ISETP.GT.OR P0, PT, R8, 0x1f, P0 ;  /* 0x0000001f0800780c */ /* 0x000fda0000704670 */
[----:B------:R-:W-:Y:S05]  /*00f0*/  @P0 EXIT ;  /* 0x000000000000094d */ /* 0x000fea0003800000 */
[----:B------:R-:W0:Y:S01]  /*0100*/  LDC.64 R4, c[0x0][0x388] ;  /* 0x0000e200ff047b82 */ /* 0x000e220000000a00 */
[----:B------:R-:W1:Y:S01]  /*0110*/  LDCU.64 UR4, c[0x0][0x358] ;  /* 0x00006b00ff0477ac */ /* 0x000e620008000a00 */
[----:B------:R-:W-:-:S04]  /*0120*/  LEA R3, R8, R7, 0x5 ;  /* 0x0000000708037211 */ /* 0x000fc800078e28ff */
[----:B------:R-:W-:-:S05]  /*0130*/  LEA R0, R3, R6, 0x5 ;  /* 0x0000000603007211 */ /* 0x000fca00078e28ff */
[----:B0-----:R-:W-:-:S05]  /*0140*/  IMAD.WIDE R2, R0, 0x4, R4 ;  /* 0x0000000400027825 */ /* 0x001fca00078e0204 */
[----:B-1----:R-:W2:Y:S01]  /*0150*/  LDG.E R9, desc[UR4][R2.64] ;  /* 0x0000000402097981 */ /* 0x002ea2000c1e1900 */
[----:B------:R-:W-:Y:S01]  /*0160*/  MOV R10, 0x400 ;  /* 0x00000400000a7802 */ /* 0x000fe20000000f00 */
[----:B------:R-:W-:Y:S01]  /*0170*/  BSSY.RECONVERGENT B1, `(.L_x_0) ;  /* 0x0000014000017945 */ /* 0x000fe20003800200 */
[----:B------:R-:W-:Y:S01]  /*0180*/  ISETP.GE.AND P0, PT, R8, 0x1, PT ;  /* 0x000000010800780c */ /* 0x000fe20003f06270 */
[----:B------:R-:W0:Y:S02]  /*0190*/  S2R R11, SR_CgaCtaId ;  /* 0x00000000000b7919 */ /* 0x000e240000008800 */
[----:B------:R-:W-:Y:S01]  /*01a0*/  BSSY.RELIABLE B0, `(.L_x_1) ;  /* 0x000000e000007945 */ /* 0x000fe20003800100 */
[----:B0-----:R-:W-:-:S05]  /*01b0*/  LEA R10, R11, R10, 0x18 ;  /* 0x0000000a0b0a7211 */ /* 0x001fca00078ec0ff */
[----:B------:R-:W-:-:S04]  /*01c0*/  IMAD R10, R13, 0x90, R10 ;  /* 0x000000900d0a7824 */ /* 0x000fc800078e020a */
[----:B------:R-:W-:-:S04]  /*01d0*/  IMAD R10, R12, 0x18, R10 ;  /* 0x000000180c0a7824 */ /* 0x000fc800078e020a */
[----:B------:R-:W-:-:S05]  /*01e0*/  IMAD R10, R15, 0x4, R10 ;  /* 0x000000040f0a7824 */ /* 0x000fca00078e020a */
[----:B--2---:R0:W-:Y:S01]  /*01f0*/  STS [R10+0xac], R9 ;  /* 0x0000ac090a007388 */ /* 0x0041e20000000800 */
[----:B------:R-:W-:Y:S05]  /*0200*/  @!P0 BRA `(.L_x_2) ;  /* 0x00000000001c8947 */ /* 0x000fea0003800000 */
[----:B0-----:R-:W-:-:S05]  /*0210*/  IADD3 R9, PT, PT, R0, -0x400, RZ ;  /* 0xfffffc0000097810 */ /* 0x001fca0007ffe0ff */
[----:B------:R-:W-:-:S06]  /*0220*/  IMAD.WIDE.U32 R4, R9, 0x4, R4 ;  /* 0x0000000409047825 */ /* 0x000fcc00078e0004 */
[----:B------:R-:W2:Y:S01]  /*0230*/  LDG.E R5, desc[UR4][R4.64] ;  /* 0x0000000404057981 */ /* 0x000ea2000c1e1900 */
[----:B------:R-:W-:-:S13]  /*0240*/  ISETP.GT.U32.AND P0, PT, R8, 0x1e, PT ;  /* 0x0000001e0800780c */ /* 0x000fda0003f04070 */
[----:B------:R-:W-:Y:S05]  /*0250*/  @P0 BREAK.RELIABLE B0 ;  /* 0x0000000000000942 */ /* 0x000fea0003800100 */
[----:B--2---:R1:W-:Y:S01]  /*0260*/  STS [R10+0x1c], R5 ;  /* 0x00001c050a007388 */ /* 0x0043e20000000800 */
[----:B------:R-:W-:Y:S05]  /*0270*/  @P0 BRA `(.L_x_3) ;  /* 0x00000000000c0947 */ /* 0x000fea0003800000 */
.L_x_2:
[----:B------:R-:W-:Y:S05]  /*0280*/  BSYNC.RELIABLE B0 ;  /* 0x0000000000007941 */ /* 0x000fea0003800100 */
.L_x_1:
[----:B-1----:R-:W2:Y:S04]  /*0290*/  LDG.E R5, desc[UR4][R2.64+0x1000] ;  /* 0x0010000402057981 */ /* 0x002ea8000c1e1900 */
[----:B--2---:R2:W-:Y:S02]  /*02a0*/  STS [R10+0x13c], R5 ;  /* 0x00013c050a007388 */ /* 0x0045e40000000800 */
.L_x_3:
[----:B------:R-:W-:Y:S05]  /*02b0*/  BSYNC.RECONVERGENT B1 ;  /* 0x0000000000017941 */ /* 0x000fea0003800200 */
.L_x_0:
[----:B------:R-:W-:Y:S05]  /*02c0*/  WARPSYNC.ALL ;  /* 0x0000000000007948 */ /* 0x000fea0003800000 */
[----:B------:R-:W-:Y:S01]  /*02d0*/  ISETP.NE.AND P0, PT, R7, RZ, PT ;  /* 0x000000ff0700720c */ /* 0x000fe20003f05270 */
[----:B------:R-:W-:Y:S04]  /*02e0*/  BSSY.RECONVERGENT B2, `(.L_x_4) ;  /* 0x000000b000027945 */ /* 0x000fe80003800200 */
[----:B------:R-:W-:Y:S08]  /*02f0*/  BSSY.RELIABLE B1, `(.L_x_5) ;  /* 0x0000007000017945 */ /* 0x000ff00003800100 */
[----:B------:R-:W-:Y:S05]  /*0300*/  @!P0 BRA `(.L_x_6) ;  /* 0x0000000000148947 */ /* 0x000fea0003800000 */
[----:B-12---:R-:W2:Y:S01]  /*0310*/  LDG.E R5, desc[UR4][R2.64+-0x80] ;  /* 0xffff800402057981 */ /* 0x006ea2000c1e1900 */
[----:B------:R-:W-:-:S13]  /*0320*/  ISETP.GT.U32.AND P0, PT, R7, 0x1e, PT ;  /* 0x0000001e0700780c */ /* 0x000fda0003f04070 */
[----:B------:R-:W-:Y:S05]  /*0330*/  @P0 BREAK.RELIABLE B1 ;  /* 0x0000000000010942 */ /* 0x000fea0003800100 */
[----:B--2---:R3:W-:Y:S01]  /*0340*/  STS [R10+0x94], R5 ;  /* 0x000094050a007388 */ /* 0x0047e20000000800 */
[----:B------:R-:W-:Y:S05]  /*0350*/  @P0 BRA `(.L_x_7) ;  /* 0x00000000000c0947 */ /* 0x000fea0003800000 */
.L_x_6:
[----:B------:R-:W-:Y:S05]  /*0360*/  BSYNC.RELIABLE B1 ;  /* 0x0000000000017941 */ /* 0x000fea0003800100 */
.L_x_5:
[----:B-123--:R-:W2:Y:S04]  /*0370*/  LDG.E R5, desc[UR4][R2.64+0x80] ;  /* 0x0000800402057981 */ /* 0x00eea8000c1e1900 */
[----:B--2---:R1:W-:Y:S02]  /*0380*/  STS [R10+0xc4], R5 ;  /* 0x0000c4050a007388 */ /* 0x0043e40000000800 */
.L_x_7:
[----:B------:R-:W-:Y:S05]  /*0390*/  BSYNC.RECONVERGENT B2 ;  /* 0x0000000000027941 */ /* 0x000fea0003800200 */
.L_x_4:
[----:B------:R-:W-:Y:S05]  /*03a0*/  WARPSYNC.ALL ;  /* 0x0000000000007948 */ /* 0x000fea0003800000 */
[----:B------:R-:W-:Y:S01]  /*03b0*/  ISETP.NE.AND P0, PT, R6, RZ, PT ;  /* 0x000000ff0600720c */ /* 0x000fe20003f05270 */
[----:B------:R-:W-:Y:S04]  /*03c0*/  BSSY.RECONVERGENT B3, `(.L_x_8) ;  /* 0x000000b000037945 */ /* 0x000fe80003800200 */
[----:B------:R-:W-:Y:S08]  /*03d0*/  BSSY.RELIABLE B2, `(.L_x_9) ;  /* 0x0000007000027945 */ /* 0x000ff00003800100 */
[----:B------:R-:W-:Y:S05]  /*03e0*/  @!P0 BRA `(.L_x_10) ;  /* 0x0000000000148947 */ /* 0x000fea0003800000 */
[----:B-1-3--:R-:W2:Y:S01]  /*03f0*/  LDG.E R5, desc[UR4][R2.64+-0x4] ;  /* 0xfffffc0402057981 */ /* 0x00aea2000c1e1900 */
[----:B------:R-:W-:-:S13]  /*0400*/  ISETP.GT.U32.AND P0, PT, R6, 0x1e, PT ;  /* 0x0000001e0600780c */ /* 0x000fda0003f04070 */
[----:B------:R-:W-:Y:S05]  /*0410*/  @P0 BREAK.RELIABLE B2 ;  /* 0x0000000000020942 */ /* 0x000fea0003800100 */
[----:B--2---:R2:W-:Y:S01]  /*0420*/  STS [R10+0xa8], R5 ;  /* 0x0000a8050a007388 */ /* 0x0045e20000000800 */
[----:B------:R-:W-:Y:S05]  /*0430*/  @P0 BRA `(.L_x_11) ;  /* 0x00000000000c0947 */ /* 0x000fea0003800000 */
.L_x_10:
[----:B------:R-:W-:Y:S05]  /*0440*/  BSYNC.RELIABLE B2 ;  /* 0x0000000000027941 */ /* 0x000fea0003800100 */
.L_x_9:
[----:B------:R-:W4:Y:S04]  /*0450*/  LDG.E R3, desc[UR4][R2.64+0x4] ;  /* 0x0000040402037981 */ /* 0x000f28000c1e1900 */
[----:B----4-:R4:W-:Y:S02]  /*0460*/  STS [R10+0xb0], R3 ;  /* 0x0000b0030a007388 */ /* 0x0109e40000000800 */
.L_x_11:
[----:B------:R-:W-:Y:S05]  /*0470*/  BSYNC.RECONVERGENT B3 ;  /* 0x0000000000037941 */ /* 0x000fea0003800200 */
.L_x_8:
[----:B------:R-:W-:Y:S05]  /*0480*/  WARPSYNC.ALL ;  /* 0x0000000000007948 */ /* 0x000fea0003800000 */
[----:B------:R-:W-:Y:S01]  /*0490*/  VIADD R7, R7, 0xffffffff ;  /* 0xffffffff07077836 */ /* 0x000fe20000000000 */
[----:B------:R-:W-:Y:S04]  /*04a0*/  BSSY.RECONVERGENT B3, `(.L_x_12) ;  /* 0x0000014000037945 */ /* 0x000fe80003800200 */
[----:B------:R-:W-:-:S04]  /*04b0*/  VIADDMNMX.U32 R7, R8, 0xffffffff, R7, !PT ;  /* 0xffffffff08077846 */ /* 0x000fc80007800007 */
[----:B------:R-:W-:-:S04]  /*04c0*/  VIADDMNMX.U32 R7, R6, 0xffffffff, R7, !PT ;  /* 0xffffffff06077846 */ /* 0x000fc80007800007 */
[----:B------:R-:W-:-:S13]  /*04d0*/  ISETP.GT.U32.AND P0, PT, R7, 0x1d, PT ;  /* 0x0000001d0700780c */ /* 0x000fda0003f04070 */
[----:B------:R-:W-:Y:S05]  /*04e0*/  @P0 BRA `(.L_x_13) ;  /* 0x00000000003c0947 */ /* 0x000fea0003800000 */
[----:B------:R-:W-:Y:S01]  /*04f0*/  LDS R4, [R10+-0x90] ;  /* 0xffff70000a047984 */ /* 0x000fe20000000800 */
[----:B----4-:R-:W4:Y:S03]  /*0500*/  LDC.64 R2, c[0x0][0x380] ;  /* 0x0000e000ff027b82 */ /* 0x010f260000000a00 */
[----:B-123--:R-:W1:Y:S04]  /*0510*/  LDS R5, [R10+0x90] ;  /* 0x000090000a057984 */ /* 0x00ee680000000800 */
[----:B------:R-:W2:Y:S04]  /*0520*/  LDS R7, [R10+-0x18] ;  /* 0xffffe8000a077984 */ /* 0x000ea80000000800 */
[----:B0-----:R-:W0:Y:S04]  /*0530*/  LDS R9, [R10+0x18] ;  /* 0x000018000a097984 */ /* 0x001e280000000800 */
[----:B------:R-:W3:Y:S04]  /*0540*/  LDS R11, [R10+-0x4] ;  /* 0xfffffc000a0b7984 */ /* 0x000ee80000000800 */
[----:B------:R-:W5:Y:S01]  /*0550*/  LDS R13, [R10+0x4] ;  /* 0x000004000a0d7984 */ /* 0x000f620000000800 */
[----:B----4-:R-:W-:-:S04]  /*0560*/  IMAD.WIDE.U32 R2, R0, 0x4, R2 ;  /* 0x0000000400027825 */ /* 0x010fc800078e0002 */
[----:B-1----:R-:W-:-:S04]  /*0570*/  FADD R4, R4, R5 ;  /* 0x0000000504047221 */ /* 0x002fc80000000000 */
[----:B--2---:R-:W-:-:S04]  /*0580*/  FADD R4, R4, R7 ;  /* 0x0000000704047221 */ /* 0x004fc80000000000 */
[----:B0-----:R-:W-:-:S04]  /*0590*/  FADD R4, R4, R9 ;  /* 0x0000000904047221 */ /* 0x001fc80000000000 */
[----:B---3--:R-:W-:-:S04]  /*05a0*/  FADD R4, R4, R11 ;  /* 0x0000000b04047221 */ /* 0x008fc80000000000 */
[----:B-----5:R-:W-:-:S04]  /*05b0*/  FADD R4, R4, R13 ;  /* 0x0000000d04047221 */ /* 0x020fc80000000000 */
[----:B------:R-:W-:-:S05]  /*05c0*/  FMUL R5, R4, 0.75 ;  /* 0x3f40000004057820 */ /* 0x000fca0000400000 */
[----:B------:R0:W-:Y:S02]  /*05d0*/  STG.E desc[UR4][R2.64], R5 ;  /* 0x0000000502007986 */ /* 0x0001e4000c101904 */
.L_x_13:
[----:B------:R-:W-:Y:S05]  /*05e0*/  BSYNC.RECONVERGENT B3 ;  /* 0x0000000000037941 */ /* 0x000fea0003800200 */
.L_x_12:
[----:B------:R-:W-:Y:S06]  /*05f0*/  BAR.SYNC.DEFER_BLOCKING 0x0 ;  /* 0x0000000000007b1d */ /* 0x000fec0000010000 */
[----:B------:R-:W-:Y:S05]  /*0600*/  EXIT ;  /* 0x000000000000794d */ /* 0x000fea0003800000 */
.L_x_14:
[----:B------:R-:W-:-:S00]  /*0610*/  BRA `(.L_x_14) ;  /* 0xfffffffc00fc7947 */ /* 0x000fc0000383ffff */
[----:B------:R-:W-:-:S00]  /*0620*/  NOP ;  /* 0x0000000000007918 */ /* 0x000fc00000000000 */
        /* <DEDUP_REMOVED lines=13> */
.L_x_16:


//--------------------- .text._Z14stencil_kernelPfPKf --------------------------
	.section	.text._Z14stencil_kernelPfPKf,"ax",@progbits
	.align	128
        .global         _Z14stencil_kernelPfPKf
        .type           _Z14stencil_kernelPfPKf,@function
        .size           _Z14stencil_kernelPfPKf,(.L_x_17 - _Z14stencil_kernelPfPKf)
        .other          _Z14stencil_kernelPfPKf,@"STO_CUDA_ENTRY STV_DEFAULT"
_Z14stencil_kernelPfPKf:
.text._Z14stencil_kernelPfPKf:
        /* <DEDUP_REMOVED lines=17> */
[----:B------:R-:W-:Y:S01]  /*0110*/  LEA R5, R0, R5, 0x5 ;  /* 0x0000000500057211 */ /* 0x000fe200078e28ff */
[----:B------:R-:W1:Y:S03]  /*0120*/  LDCU.64 UR4, c[0x0][0x358] ;  /* 0x00006b00ff0477ac */ /* 0x000e660008000a00 */
[----:B------:R-:W-:Y:S01]  /*0130*/  SHF.L.U32 R5, R5, 0x5, RZ ;  /* 0x0000000505057819 */ /* 0x000fe200000006ff */
[----:B------:R-:W2:Y:S03]  /*0140*/  LDCU.64 UR6, c[0x0][0x388] ;  /* 0x00007100ff0677ac */ /* 0x000ea60008000a00 */
[CC--:B------:R-:W-:Y:S02]  /*0150*/  IADD3 R9, PT, PT, R4.reuse, R5.reuse, RZ ;  /* 0x0000000504097210 */ /* 0x0c0fe40007ffe0ff */
[----:B------:R-:W-:-:S02]  /*0160*/  IADD3 R6, P0, PT, R4, R5, RZ ;  /* 0x0000000504067210 */ /* 0x000fc40007f1e0ff */
[----:B------:R-:W-:Y:S02]  /*0170*/  IADD3 R7, PT, PT, R9, -0x400, RZ ;  /* 0xfffffc0009077810 */ /* 0x000fe40007ffe0ff */
[----:B------:R-:W-:-:S03]  /*0180*/  LEA.HI.X.SX32 R5, R5, RZ, 0x1, P0 ;  /* 0x000000ff05057211 */ /* 0x000fc600000f0eff */
[----:B0-----:R-:W-:Y:S01]  /*0190*/  IMAD.WIDE R2, R7, 0x4, R2 ;  /* 0x0000000407027825 */ /* 0x001fe200078e0202 */
[----:B--2---:R-:W-:-:S04]  /*01a0*/  LEA R4, P0, R6, UR6, 0x2 ;  /* 0x0000000606047c11 */ /* 0x004fc8000f8010ff */
[----:B-1----:R-:W2:Y:S04]  /*01b0*/  LDG.E R0, desc[UR4][R2.64] ;  /* 0x0000000402007981 */ /* 0x002ea8000c1e1900 */
[----:B------:R-:W2:Y:S01]  /*01c0*/  LDG.E R11, desc[UR4][R2.64+0x2000] ;  /* 0x00200004020b7981 */ /* 0x000ea2000c1e1900 */
[----:B------:R-:W-:Y:S02]  /*01d0*/  LEA.HI.X R5, R6, UR7, R5, 0x2, P0 ;  /* 0x0000000706057c11 */ /* 0x000fe400080f1405 */
[----:B------:R-:W0:Y:S01]  /*01e0*/  LDC.64 R6, c[0x0][0x380] ;  /* 0x0000e000ff067b82 */ /* 0x000e220000000a00 */
[----:B------:R-:W3:Y:S04]  /*01f0*/  LDG.E R13, desc[UR4][R2.64+0xf80] ;  /* 0x000f8004020d7981 */ /* 0x000ee8000c1e1900 */
[----:B------:R-:W4:Y:S04]  /*0200*/  LDG.E R15, desc[UR4][R2.64+0x1080] ;  /* 0x00108004020f7981 */ /* 0x000f28000c1e1900 */
[----:B------:R-:W5:Y:S04]  /*0210*/  LDG.E R17, desc[UR4][R4.64+-0x4] ;  /* 0xfffffc0404117981 */ /* 0x000f68000c1e1900 */
[----:B------:R-:W5:Y:S01]  /*0220*/  LDG.E R19, desc[UR4][R4.64+0x4] ;  /* 0x0000040404137981 */ /* 0x000f62000c1e1900 */
[----:B0-----:R-:W-:-:S04]  /*0230*/  IMAD.WIDE R6, R9, 0x4, R6 ;  /* 0x0000000409067825 */ /* 0x001fc800078e0206 */
[----:B--2---:R-:W-:-:S04]  /*0240*/  FADD R0, R0, R11 ;  /* 0x0000000b00007221 */ /* 0x004fc80000000000 */
[----:B---3--:R-:W-:-:S04]  /*0250*/  FADD R0, R0, R13 ;  /* 0x0000000d00007221 */ /* 0x008fc80000000000 */
[----:B----4-:R-:W-:-:S04]  /*0260*/  FADD R0, R0, R15 ;  /* 0x0000000f00007221 */ /* 0x010fc80000000000 */
[----:B-----5:R-:W-:-:S04]  /*0270*/  FADD R0, R0, R17 ;  /* 0x0000001100007221 */ /* 0x020fc80000000000 */
[----:B------:R-:W-:-:S04]  /*0280*/  FADD R0, R0, R19 ;  /* 0x0000001300007221 */ /* 0x000fc80000000000 */
[----:B------:R-:W-:-:S05]  /*0290*/  FMUL R9, R0, 0.75 ;  /* 0x3f40000000097820 */ /* 0x000fca0000400000 */
[----:B------:R-:W-:Y:S01]  /*02a0*/  STG.E desc[UR4][R6.64], R9 ;  /* 0x0000000906007986 */ /* 0x000fe2000c101904 */
[----:B------:R-:W-:Y:S05]  /*02b0*/  EXIT ;  /* 0x000000000000794d */ /* 0x000fea0003800000 */
.L_x_15:
        /* <DEDUP_REMOVED lines=12> */
.L_x_17:


//--------------------- .nv.shared._Z20stencil_kernel_tiledPfPKf --------------------------
	.section	.nv.shared._Z20stencil_kernel_tiledPfPKf,"aw",@nobits
	.sectionflags	@""
	.align	4
.nv.shared._Z20stencil_kernel_tiledPfPKf:
	.zero		1888


//--------------------- .nv.shared.reserved.0     --------------------------
	.section	.nv.shared.reserved.0,"aw",@nobits
	.weak		__nv_reservedSMEM_offset_0_alias
	.size		__nv_reservedSMEM_offset_0_alias, 0, 64
	.other		__nv_reservedSMEM_offset_0_alias,@"STO_CUDA_RESERVED_SHARED STV_DEFAULT"
__nv_reservedSMEM_offset_0_alias:
	.zero		0
	.zero		64


//--------------------- .nv.constant0._Z20stencil_kernel_tiledPfPKf --------------------------
	.section	.nv.constant0._Z20stencil_kernel_tiledPfPKf,"a",@progbits
	.sectionflags	@""
	.align	4
.nv.constant0._Z20stencil_kernel_tiledPfPKf:
	.zero		912


//--------------------- .nv.constant0._Z14stencil_kernelPfPKf --------------------------
	.section	.nv.constant0._Z14stencil_kernelPfPKf,"a",@progbits
	.sectionflags	@""
	.align	4
.nv.constant0._Z14stencil_kernelPfPKf:
	.zero		912


//--------------------- SYMBOLS --------------------------

	.type		.nv.reservedSmem.offset0,@object
	.size		.nv.reservedSmem.offset0,0x4
	.type		.nv.reservedSmem.cap,@object
	.size		.nv.reservedSmem.cap,0x4
